	.headerflags	@"EF_CUDA_TEXMODE_UNIFIED EF_CUDA_64BIT_ADDRESS EF_CUDA_ACCELERATORS EF_CUDA_SM90 EF_CUDA_VIRTUAL_SM(EF_CUDA_SM90)"
	.elftype	@"ET_EXEC"


//--------------------- .nv.info                  --------------------------
	.section	.nv.info,"",@"SHT_CUDA_INFO"
	.align	4


	//----- nvinfo : EIATTR_REGCOUNT
	.align		4
        /*0000*/ 	.byte	0x04, 0x2f
        /*0002*/ 	.short	(.L_1 - .L_0)
	.align		4
.L_0:
        /*0004*/ 	.word	index@(triton_poi_fused_cat_36)
        /*0008*/ 	.word	0x0000000e


	//----- nvinfo : EIATTR_MIN_STACK_SIZE
	.align		4
.L_1:
        /*000c*/ 	.byte	0x04, 0x12
        /*000e*/ 	.short	(.L_3 - .L_2)
	.align		4
.L_2:
        /*0010*/ 	.word	index@(triton_poi_fused_cat_36)
        /*0014*/ 	.word	0x00000000


	//----- nvinfo : EIATTR_FRAME_SIZE
	.align		4
.L_3:
        /*0018*/ 	.byte	0x04, 0x11
        /*001a*/ 	.short	(.L_5 - .L_4)
	.align		4
.L_4:
        /*001c*/ 	.word	index@(triton_poi_fused_cat_36)
        /*0020*/ 	.word	0x00000000


	//----- nvinfo : EIATTR_MIN_STACK_SIZE
	.align		4
.L_5:
        /*0024*/ 	.byte	0x04, 0x12
        /*0026*/ 	.short	(.L_7 - .L_6)
	.align		4
.L_6:
        /*0028*/ 	.word	index@(triton_poi_fused_cat_36)
        /*002c*/ 	.word	0x00000000
.L_7:


//--------------------- .nv.info.triton_poi_fused_cat_36 --------------------------
	.section	.nv.info.triton_poi_fused_cat_36,"",@"SHT_CUDA_INFO"
	.sectionflags	@""
	.align	4


	//----- nvinfo : EIATTR_CUDA_API_VERSION
	.align		4
        /*0000*/ 	.byte	0x04, 0x37
        /*0002*/ 	.short	(.L_9 - .L_8)
.L_8:
        /*0004*/ 	.word	0x0000007c


	//----- nvinfo : EIATTR_KPARAM_INFO
	.align		4
.L_9:
        /*0008*/ 	.byte	0x04, 0x17
        /*000a*/ 	.short	(.L_11 - .L_10)
.L_10:
        /*000c*/ 	.word	0x00000000
        /*0010*/ 	.short	0x0003
        /*0012*/ 	.short	0x0018
        /*0014*/ 	.byte	0x00, 0xf0, 0x11, 0x00


	//----- nvinfo : EIATTR_KPARAM_INFO
	.align		4
.L_11:
        /*0018*/ 	.byte	0x04, 0x17
        /*001a*/ 	.short	(.L_13 - .L_12)
.L_12:
        /*001c*/ 	.word	0x00000000
        /*0020*/ 	.short	0x0002
        /*0022*/ 	.short	0x0010
        /*0024*/ 	.byte	0x00, 0xf4, 0x21, 0x00


	//----- nvinfo : EIATTR_KPARAM_INFO
	.align		4
.L_13:
        /*0028*/ 	.byte	0x04, 0x17
        /*002a*/ 	.short	(.L_15 - .L_14)
.L_14:
        /*002c*/ 	.word	0x00000000
        /*0030*/ 	.short	0x0001
        /*0032*/ 	.short	0x0008
        /*0034*/ 	.byte	0x00, 0xf4, 0x21, 0x00


	//----- nvinfo : EIATTR_KPARAM_INFO
	.align		4
.L_15:
        /*0038*/ 	.byte	0x04, 0x17
        /*003a*/ 	.short	(.L_17 - .L_16)
.L_16:
        /*003c*/ 	.word	0x00000000
        /*0040*/ 	.short	0x0000
        /*0042*/ 	.short	0x0000
        /*0044*/ 	.byte	0x00, 0xf4, 0x21, 0x00


	//----- nvinfo : EIATTR_SPARSE_MMA_MASK
	.align		4
.L_17:
        /*0048*/ 	.byte	0x03, 0x50
        /*004a*/ 	.short	0x0000


	//----- nvinfo : EIATTR_MAXREG_COUNT
	.align		4
        /*004c*/ 	.byte	0x03, 0x1b
        /*004e*/ 	.short	0x00ff


	//----- nvinfo : EIATTR_EXIT_INSTR_OFFSETS
	.align		4
        /*0050*/ 	.byte	0x04, 0x1c
        /*0052*/ 	.short	(.L_19 - .L_18)


	//   ....[0]....
.L_18:
        /*0054*/ 	.word	0x00000450


	//   ....[1]....
        /*0058*/ 	.word	0x00000470


	//----- nvinfo : EIATTR_REQNTID
	.align		4
.L_19:
        /*005c*/ 	.byte	0x04, 0x10
        /*005e*/ 	.short	(.L_21 - .L_20)
.L_20:
        /*0060*/ 	.word	0x00000080
        /*0064*/ 	.word	0x00000001
        /*0068*/ 	.word	0x00000001


	//----- nvinfo : EIATTR_CBANK_PARAM_SIZE
	.align		4
.L_21:
        /*006c*/ 	.byte	0x03, 0x19
        /*006e*/ 	.short	0x001c


	//----- nvinfo : EIATTR_PARAM_CBANK
	.align		4
        /*0070*/ 	.byte	0x04, 0x0a
        /*0072*/ 	.short	(.L_23 - .L_22)
	.align		4
.L_22:
        /*0074*/ 	.word	index@(.nv.constant0.triton_poi_fused_cat_36)
        /*0078*/ 	.short	0x0210
        /*007a*/ 	.short	0x001c


	//----- nvinfo : EIATTR_SW_WAR
	.align		4
.L_23:
        /*007c*/ 	.byte	0x04, 0x36
        /*007e*/ 	.short	(.L_25 - .L_24)
.L_24:
        /*0080*/ 	.word	0x00000008
.L_25:


//--------------------- .nv.callgraph             --------------------------
	.section	.nv.callgraph,"",@"SHT_CUDA_CALLGRAPH"
	.align	4
	.sectionentsize	8
	.align		4
        /*0000*/ 	.word	0x00000000
	.align		4
        /*0004*/ 	.word	0xffffffff
	.align		4
        /*0008*/ 	.word	0x00000000
	.align		4
        /*000c*/ 	.word	0xfffffffe
	.align		4
        /*0010*/ 	.word	0x00000000
	.align		4
        /*0014*/ 	.word	0xfffffffd
	.align		4
        /*0018*/ 	.word	0x00000000
	.align		4
        /*001c*/ 	.word	0xfffffffc


//--------------------- .text.triton_poi_fused_cat_36 --------------------------
	.section	.text.triton_poi_fused_cat_36,"ax",@progbits
	.align	128
        .global         triton_poi_fused_cat_36
        .type           triton_poi_fused_cat_36,@function
        .size           triton_poi_fused_cat_36,(.L_x_1 - triton_poi_fused_cat_36)
        .other          triton_poi_fused_cat_36,@"STO_CUDA_ENTRY STV_DEFAULT"
triton_poi_fused_cat_36:
.text.triton_poi_fused_cat_36:
[----:B------:R-:W0:Y:S02]  /*0000*/  LDC R1, c[0x0][0x28] ;  /* 0x00000a00ff017b82 */ /* 0x000e240000000800 */
[----:B------:R-:W1:Y:S01]  /*0010*/  S2R R0, SR_TID.X ;  /* 0x0000000000007919 */ /* 0x000e620000002100 */
[----:B------:R-:W-:Y:S01]  /*0020*/  ULDC.64 UR4, c[0x0][0x218] ;  /* 0x0000860000047ab9 */ /* 0x000fe20000000a00 */
[----:B------:R-:W-:Y:S01]  /*0030*/  IMAD.MOV.U32 R10, RZ, RZ, RZ ;  /* 0x000000ffff0a7224 */ /* 0x000fe200078e00ff */
[----:B------:R-:W-:Y:S01]  /*0040*/  ULDC.64 UR6, c[0x0][0x210] ;  /* 0x0000840000067ab9 */ /* 0x000fe20000000a00 */
[----:B------:R-:W2:Y:S01]  /*0050*/  S2R R3, SR_CTAID.X ;  /* 0x0000000000037919 */ /* 0x000ea20000002500 */
[----:B-1----:R-:W-:-:S05]  /*0060*/  LOP3.LUT R0, R0, 0x7f, RZ, 0xc0, !PT ;  /* 0x0000007f00007812 */ /* 0x002fca00078ec0ff */
[----:B--2---:R-:W-:-:S04]  /*0070*/  IMAD R0, R3, 0x80, R0 ;  /* 0x0000008003007824 */ /* 0x004fc800078e0200 */
[----:B------:R-:W-:-:S05]  /*0080*/  IMAD.HI R2, R0, 0x2aaaaaab, RZ ;  /* 0x2aaaaaab00027827 */ /* 0x000fca00078e02ff */
[----:B------:R-:W-:-:S04]  /*0090*/  SHF.R.U32.HI R3, RZ, 0x1f, R2 ;  /* 0x0000001fff037819 */ /* 0x000fc80000011602 */
[----:B------:R-:W-:-:S05]  /*00a0*/  LEA.HI.SX32 R7, R2, R3, 0x1a ;  /* 0x0000000302077211 */ /* 0x000fca00078fd2ff */
[C---:B------:R-:W-:Y:S02]  /*00b0*/  IMAD R6, R7.reuse, -0x180, R0 ;  /* 0xfffffe8007067824 */ /* 0x040fe400078e0200 */
[----:B------:R-:W-:-:S03]  /*00c0*/  IMAD.SHL.U32 R5, R7, 0x80, RZ ;  /* 0x0000008007057824 */ /* 0x000fc600078e00ff */
[----:B------:R-:W-:Y:S02]  /*00d0*/  ISETP.GT.AND P3, PT, R6, 0xff, PT ;  /* 0x000000ff0600780c */ /* 0x000fe40003f64270 */
[----:B------:R-:W-:Y:S02]  /*00e0*/  SHF.R.S32.HI R4, RZ, 0x1f, R6 ;  /* 0x0000001fff047819 */ /* 0x000fe40000011406 */
[----:B------:R-:W-:Y:S02]  /*00f0*/  IADD3 R8, P0, R6, R5, RZ ;  /* 0x0000000506087210 */ /* 0x000fe40007f1e0ff */
[----:B------:R-:W-:Y:S02]  /*0100*/  ISETP.LT.AND P5, PT, R0, 0x1800, P3 ;  /* 0x000018000000780c */ /* 0x000fe40001fa1270 */
[----:B------:R-:W-:Y:S02]  /*0110*/  LEA.HI.X.SX32 R5, R5, R4, 0x1, P0 ;  /* 0x0000000405057211 */ /* 0x000fe400000f0eff */
[----:B------:R-:W-:-:S04]  /*0120*/  LEA R4, P0, R8, UR4, 0x2 ;  /* 0x0000000408047c11 */ /* 0x000fc8000f8010ff */
[----:B------:R-:W-:Y:S01]  /*0130*/  LEA.HI.X R5, R8, UR5, R5, 0x2, P0 ;  /* 0x0000000508057c11 */ /* 0x000fe200080f1405 */
[----:B------:R-:W-:-:S04]  /*0140*/  ULDC.64 UR4, c[0x0][0x208] ;  /* 0x0000820000047ab9 */ /* 0x000fc80000000a00 */
[----:B------:R1:W2:Y:S01]  /*0150*/  @P5 LDG.E.EL R10, desc[UR4][R4.64+-0x400] ;  /* 0xfffc0004040a5981 */ /* 0x0002a2000c2e1900 */
[C---:B------:R-:W-:Y:S02]  /*0160*/  LEA.HI R8, R7.reuse, R7, RZ, 0x2 ;  /* 0x0000000707087211 */ /* 0x040fe400078f10ff */
[----:B------:R-:W-:Y:S02]  /*0170*/  LEA.HI R9, R2, R3, RZ, 0x18 ;  /* 0x0000000302097211 */ /* 0x000fe400078fc0ff */
[----:B------:R-:W-:Y:S01]  /*0180*/  LOP3.LUT R8, R8, 0xfffffffc, RZ, 0xc0, !PT ;  /* 0xfffffffc08087812 */ /* 0x000fe200078ec0ff */
[----:B------:R-:W3:Y:S04]  /*0190*/  LDC.64 R2, c[0x0][0x210] ;  /* 0x00008400ff027b82 */ /* 0x000ee80000000a00 */
[----:B------:R-:W-:Y:S01]  /*01a0*/  IMAD.IADD R8, R7, 0x1, -R8 ;  /* 0x0000000107087824 */ /* 0x000fe200078e0a08 */
[----:B-1----:R-:W-:-:S03]  /*01b0*/  LOP3.LUT R5, R6, 0xffffff80, RZ, 0xc0, !PT ;  /* 0xffffff8006057812 */ /* 0x002fc600078ec0ff */
[----:B------:R-:W-:Y:S01]  /*01c0*/  IMAD R9, R9, 0x400, R8 ;  /* 0x0000040009097824 */ /* 0x000fe200078e0208 */
[----:B------:R-:W-:-:S04]  /*01d0*/  LEA R8, R6, 0xfffffc00, 0x2 ;  /* 0xfffffc0006087811 */ /* 0x000fc800078e10ff */
[--C-:B------:R-:W-:Y:S02]  /*01e0*/  SHF.R.S32.HI R7, RZ, 0x1f, R9.reuse ;  /* 0x0000001fff077819 */ /* 0x100fe40000011409 */
[----:B------:R-:W-:Y:S01]  /*01f0*/  IADD3 R11, P0, R9, R8, RZ ;  /* 0x00000008090b7210 */ /* 0x000fe20007f1e0ff */
[----:B------:R-:W-:-:S03]  /*0200*/  IMAD R9, R6, 0x4, R9 ;  /* 0x0000000406097824 */ /* 0x000fc600078e0209 */
[----:B------:R-:W-:Y:S02]  /*0210*/  LEA.HI.X.SX32 R8, R8, R7, 0x1, P0 ;  /* 0x0000000708087211 */ /* 0x000fe400000f0eff */
[----:B------:R-:W-:Y:S02]  /*0220*/  ISETP.NE.AND P0, PT, R5, 0x80, PT ;  /* 0x000000800500780c */ /* 0x000fe40003f05270 */
[C---:B------:R-:W-:Y:S02]  /*0230*/  LEA R4, P1, R11.reuse, UR6, 0x2 ;  /* 0x000000060b047c11 */ /* 0x040fe4000f8210ff */
[----:B------:R-:W-:Y:S02]  /*0240*/  ISETP.LT.AND P4, PT, R0, 0x1800, !P0 ;  /* 0x000018000000780c */ /* 0x000fe40004781270 */
[----:B------:R-:W-:Y:S01]  /*0250*/  LEA.HI.X R5, R11, UR7, R8, 0x2, P1 ;  /* 0x000000070b057c11 */ /* 0x000fe200088f1408 */
[----:B---3--:R-:W-:Y:S01]  /*0260*/  IMAD.WIDE R2, R9, 0x4, R2 ;  /* 0x0000000409027825 */ /* 0x008fe200078e0202 */
[----:B------:R-:W-:-:S02]  /*0270*/  ISETP.GE.AND P1, PT, R6, 0x80, PT ;  /* 0x000000800600780c */ /* 0x000fc40003f26270 */
[----:B------:R-:W-:Y:S01]  /*0280*/  CS2R R6, SRZ ;  /* 0x0000000000067805 */ /* 0x000fe2000001ff00 */
[----:B------:R-:W-:Y:S01]  /*0290*/  IMAD.MOV.U32 R8, RZ, RZ, RZ ;  /* 0x000000ffff087224 */ /* 0x000fe200078e00ff */
[----:B------:R-:W-:-:S05]  /*02a0*/  ISETP.LT.AND P2, PT, R0, 0x1800, !P1 ;  /* 0x000018000000780c */ /* 0x000fca0004f41270 */
[----:B------:R-:W3:Y:S04]  /*02b0*/  @P4 LDG.E.EL R7, desc[UR4][R2.64] ;  /* 0x0000000402074981 */ /* 0x000ee8000c2e1900 */
[----:B------:R1:W4:Y:S04]  /*02c0*/  @P5 LDG.E.EL R8, desc[UR4][R4.64+0x800] ;  /* 0x0008000404085981 */ /* 0x000328000c2e1900 */
[----:B------:R5:W3:Y:S01]  /*02d0*/  @P2 LDG.E.EL R6, desc[UR4][R2.64] ;  /* 0x0000000402062981 */ /* 0x000ae2000c2e1900 */
[----:B-1----:R-:W-:Y:S01]  /*02e0*/  IMAD.MOV.U32 R5, RZ, RZ, 0x3e800000 ;  /* 0x3e800000ff057424 */ /* 0x002fe200078e00ff */
[----:B-----5:R-:W1:Y:S02]  /*02f0*/  LDC.64 R2, c[0x0][0x220] ;  /* 0x00008800ff027b82 */ /* 0x020e640000000a00 */
[----:B-1----:R-:W-:Y:S01]  /*0300*/  IMAD.WIDE R2, R0, 0x4, R2 ;  /* 0x0000000400027825 */ /* 0x002fe200078e0202 */
[----:B--2---:R-:W-:-:S05]  /*0310*/  SEL R10, R10, RZ, P5 ;  /* 0x000000ff0a0a7207 */ /* 0x004fca0002800000 */
[----:B------:R-:W-:-:S04]  /*0320*/  FADD R9, RZ, -R10 ;  /* 0x8000000aff097221 */ /* 0x000fc80000000000 */
[----:B------:R-:W-:-:S05]  /*0330*/  FMUL R9, R9, 1.4426950216293334961 ;  /* 0x3fb8aa3b09097820 */ /* 0x000fca0000400000 */
[----:B------:R-:W-:-:S13]  /*0340*/  FSETP.GEU.AND P6, PT, R9, -126, PT ;  /* 0xc2fc00000900780b */ /* 0x000fda0003fce000 */
[----:B------:R-:W-:-:S04]  /*0350*/  @!P6 FMUL R9, R9, 0.5 ;  /* 0x3f0000000909e820 */ /* 0x000fc80000400000 */
[----:B------:R-:W1:Y:S02]  /*0360*/  MUFU.EX2 R4, R9 ;  /* 0x0000000900047308 */ /* 0x000e640000000800 */
[----:B-1----:R-:W-:-:S04]  /*0370*/  @!P6 FMUL R4, R4, R4 ;  /* 0x000000040404e220 */ /* 0x002fc80000400000 */
[----:B------:R-:W-:-:S05]  /*0380*/  FADD R4, R4, 1 ;  /* 0x3f80000004047421 */ /* 0x000fca0000000000 */
[----:B------:R-:W-:-:S13]  /*0390*/  FSETP.GT.AND P6, PT, R4, 8.50705917302346158658e+37, PT ;  /* 0x7e8000000400780b */ /* 0x000fda0003fc4000 */
[----:B------:R-:W-:-:S06]  /*03a0*/  @P6 FMUL R4, R4, 0.25 ;  /* 0x3e80000004046820 */ /* 0x000fcc0000400000 */
[----:B------:R-:W1:Y:S01]  /*03b0*/  MUFU.RCP R4, R4 ;  /* 0x0000000400047308 */ /* 0x000e620000001000 */
[----:B------:R-:W-:Y:S02]  /*03c0*/  FSEL R5, R5, 1, P6 ;  /* 0x3f80000005057808 */ /* 0x000fe40003000000 */
[----:B---3--:R-:W-:Y:S02]  /*03d0*/  SEL R7, R7, RZ, P4 ;  /* 0x000000ff07077207 */ /* 0x008fe40002000000 */
[----:B------:R-:W-:Y:S02]  /*03e0*/  ISETP.GE.AND P4, PT, R0, 0x1800, PT ;  /* 0x000018000000780c */ /* 0x000fe40003f86270 */
[----:B----4-:R-:W-:Y:S01]  /*03f0*/  SEL R11, R8, RZ, P5 ;  /* 0x000000ff080b7207 */ /* 0x010fe20002800000 */
[----:B-1----:R-:W-:-:S04]  /*0400*/  FMUL R5, R4, R5 ;  /* 0x0000000504057220 */ /* 0x002fc80000400000 */
[----:B------:R-:W-:Y:S01]  /*0410*/  FFMA R5, R10, R5, R11 ;  /* 0x000000050a057223 */ /* 0x000fe2000000000b */
[----:B------:R-:W-:-:S04]  /*0420*/  SEL R6, R6, RZ, P2 ;  /* 0x000000ff06067207 */ /* 0x000fc80001000000 */
[----:B------:R-:W-:-:S04]  /*0430*/  @P0 SEL R7, R5, RZ, P3 ;  /* 0x000000ff05070207 */ /* 0x000fc80001800000 */
[----:B------:R-:W-:Y:S01]  /*0440*/  SEL R7, R6, R7, !P1 ;  /* 0x0000000706077207 */ /* 0x000fe20004800000 */
[----:B------:R-:W-:Y:S06]  /*0450*/  @P4 EXIT ;  /* 0x000000000000494d */ /* 0x000fec0003800000 */
[----:B------:R-:W-:Y:S01]  /*0460*/  STG.E desc[UR4][R2.64], R7 ;  /* 0x0000000702007986 */ /* 0x000fe2000c101904 */
[----:B------:R-:W-:Y:S05]  /*0470*/  EXIT ;  /* 0x000000000000794d */ /* 0x000fea0003800000 */
.L_x_0:
[----:B------:R-:W-:-:S00]  /*0480*/  BRA `(.L_x_0) ;  /* 0xfffffffc00fc7947 */ /* 0x000fc0000383ffff */
[----:B------:R-:W-:-:S00]  /*0490*/  NOP ;  /* 0x0000000000007918 */ /* 0x000fc00000000000 */
        /* <DEDUP_REMOVED lines=14> */
.L_x_1:


//--------------------- .nv.constant0.triton_poi_fused_cat_36 --------------------------
	.section	.nv.constant0.triton_poi_fused_cat_36,"a",@progbits
	.sectionflags	@""
	.align	4
.nv.constant0.triton_poi_fused_cat_36:
	.zero		556
